	.headerflags	@"EF_CUDA_TEXMODE_UNIFIED EF_CUDA_64BIT_ADDRESS EF_CUDA_ACCELERATORS EF_CUDA_SM90 EF_CUDA_VIRTUAL_SM(EF_CUDA_SM90)"
	.elftype	@"ET_EXEC"


//--------------------- .nv.info                  --------------------------
	.section	.nv.info,"",@"SHT_CUDA_INFO"
	.align	4


	//----- nvinfo : EIATTR_REGCOUNT
	.align		4
        /*0000*/ 	.byte	0x04, 0x2f
        /*0002*/ 	.short	(.L_3 - .L_2)
	.align		4
.L_2:
        /*0004*/ 	.word	index@(triton_poi_fused__native_batch_norm_legit_no_training_relu_7)
        /*0008*/ 	.word	0x00000012


	//----- nvinfo : EIATTR_MIN_STACK_SIZE
	.align		4
.L_3:
        /*000c*/ 	.byte	0x04, 0x12
        /*000e*/ 	.short	(.L_5 - .L_4)
	.align		4
.L_4:
        /*0010*/ 	.word	index@(triton_poi_fused__native_batch_norm_legit_no_training_relu_7)
        /*0014*/ 	.word	0x00000000


	//----- nvinfo : EIATTR_FRAME_SIZE
	.align		4
.L_5:
        /*0018*/ 	.byte	0x04, 0x11
        /*001a*/ 	.short	(.L_7 - .L_6)
	.align		4
.L_6:
        /*001c*/ 	.word	index@(triton_poi_fused__native_batch_norm_legit_no_training_relu_7)
        /*0020*/ 	.word	0x00000000


	//----- nvinfo : EIATTR_MIN_STACK_SIZE
	.align		4
.L_7:
        /*0024*/ 	.byte	0x04, 0x12
        /*0026*/ 	.short	(.L_9 - .L_8)
	.align		4
.L_8:
        /*0028*/ 	.word	index@(triton_poi_fused__native_batch_norm_legit_no_training_relu_7)
        /*002c*/ 	.word	0x00000000
.L_9:


//--------------------- .nv.info.triton_poi_fused__native_batch_norm_legit_no_training_relu_7 --------------------------
	.section	.nv.info.triton_poi_fused__native_batch_norm_legit_no_training_relu_7,"",@"SHT_CUDA_INFO"
	.sectionflags	@""
	.align	4


	//----- nvinfo : EIATTR_CUDA_API_VERSION
	.align		4
        /*0000*/ 	.byte	0x04, 0x37
        /*0002*/ 	.short	(.L_11 - .L_10)
.L_10:
        /*0004*/ 	.word	0x0000007c


	//----- nvinfo : EIATTR_KPARAM_INFO
	.align		4
.L_11:
        /*0008*/ 	.byte	0x04, 0x17
        /*000a*/ 	.short	(.L_13 - .L_12)
.L_12:
        /*000c*/ 	.word	0x00000000
        /*0010*/ 	.short	0x0006
        /*0012*/ 	.short	0x0030
        /*0014*/ 	.byte	0x00, 0xf0, 0x11, 0x00


	//----- nvinfo : EIATTR_KPARAM_INFO
	.align		4
.L_13:
        /*0018*/ 	.byte	0x04, 0x17
        /*001a*/ 	.short	(.L_15 - .L_14)
.L_14:
        /*001c*/ 	.word	0x00000000
        /*0020*/ 	.short	0x0005
        /*0022*/ 	.short	0x0028
        /*0024*/ 	.byte	0x00, 0xf4, 0x21, 0x00


	//----- nvinfo : EIATTR_KPARAM_INFO
	.align		4
.L_15:
        /*0028*/ 	.byte	0x04, 0x17
        /*002a*/ 	.short	(.L_17 - .L_16)
.L_16:
        /*002c*/ 	.word	0x00000000
        /*0030*/ 	.short	0x0004
        /*0032*/ 	.short	0x0020
        /*0034*/ 	.byte	0x00, 0xf4, 0x21, 0x00


	//----- nvinfo : EIATTR_KPARAM_INFO
	.align		4
.L_17:
        /*0038*/ 	.byte	0x04, 0x17
        /*003a*/ 	.short	(.L_19 - .L_18)
.L_18:
        /*003c*/ 	.word	0x00000000
        /*0040*/ 	.short	0x0003
        /*0042*/ 	.short	0x0018
        /*0044*/ 	.byte	0x00, 0xf4, 0x21, 0x00


	//----- nvinfo : EIATTR_KPARAM_INFO
	.align		4
.L_19:
        /*0048*/ 	.byte	0x04, 0x17
        /*004a*/ 	.short	(.L_21 - .L_20)
.L_20:
        /*004c*/ 	.word	0x00000000
        /*0050*/ 	.short	0x0002
        /*0052*/ 	.short	0x0010
        /*0054*/ 	.byte	0x00, 0xf4, 0x21, 0x00


	//----- nvinfo : EIATTR_KPARAM_INFO
	.align		4
.L_21:
        /*0058*/ 	.byte	0x04, 0x17
        /*005a*/ 	.short	(.L_23 - .L_22)
.L_22:
        /*005c*/ 	.word	0x00000000
        /*0060*/ 	.short	0x0001
        /*0062*/ 	.short	0x0008
        /*0064*/ 	.byte	0x00, 0xf4, 0x21, 0x00


	//----- nvinfo : EIATTR_KPARAM_INFO
	.align		4
.L_23:
        /*0068*/ 	.byte	0x04, 0x17
        /*006a*/ 	.short	(.L_25 - .L_24)
.L_24:
        /*006c*/ 	.word	0x00000000
        /*0070*/ 	.short	0x0000
        /*0072*/ 	.short	0x0000
        /*0074*/ 	.byte	0x00, 0xf4, 0x21, 0x00


	//----- nvinfo : EIATTR_SPARSE_MMA_MASK
	.align		4
.L_25:
        /*0078*/ 	.byte	0x03, 0x50
        /*007a*/ 	.short	0x0000


	//----- nvinfo : EIATTR_MAXREG_COUNT
	.align		4
        /*007c*/ 	.byte	0x03, 0x1b
        /*007e*/ 	.short	0x00ff


	//----- nvinfo : EIATTR_EXIT_INSTR_OFFSETS
	.align		4
        /*0080*/ 	.byte	0x04, 0x1c
        /*0082*/ 	.short	(.L_27 - .L_26)


	//   ....[0]....
.L_26:
        /*0084*/ 	.word	0x000003c0


	//----- nvinfo : EIATTR_REQNTID
	.align		4
.L_27:
        /*0088*/ 	.byte	0x04, 0x10
        /*008a*/ 	.short	(.L_29 - .L_28)
.L_28:
        /*008c*/ 	.word	0x00000100
        /*0090*/ 	.word	0x00000001
        /*0094*/ 	.word	0x00000001


	//----- nvinfo : EIATTR_CBANK_PARAM_SIZE
	.align		4
.L_29:
        /*0098*/ 	.byte	0x03, 0x19
        /*009a*/ 	.short	0x0034


	//----- nvinfo : EIATTR_PARAM_CBANK
	.align		4
        /*009c*/ 	.byte	0x04, 0x0a
        /*009e*/ 	.short	(.L_31 - .L_30)
	.align		4
.L_30:
        /*00a0*/ 	.word	index@(.nv.constant0.triton_poi_fused__native_batch_norm_legit_no_training_relu_7)
        /*00a4*/ 	.short	0x0210
        /*00a6*/ 	.short	0x0034


	//----- nvinfo : EIATTR_SW_WAR
	.align		4
.L_31:
        /*00a8*/ 	.byte	0x04, 0x36
        /*00aa*/ 	.short	(.L_33 - .L_32)
.L_32:
        /*00ac*/ 	.word	0x00000008
.L_33:


//--------------------- .nv.callgraph             --------------------------
	.section	.nv.callgraph,"",@"SHT_CUDA_CALLGRAPH"
	.align	4
	.sectionentsize	8
	.align		4
        /*0000*/ 	.word	0x00000000
	.align		4
        /*0004*/ 	.word	0xffffffff
	.align		4
        /*0008*/ 	.word	0x00000000
	.align		4
        /*000c*/ 	.word	0xfffffffe
	.align		4
        /*0010*/ 	.word	0x00000000
	.align		4
        /*0014*/ 	.word	0xfffffffd
	.align		4
        /*0018*/ 	.word	0x00000000
	.align		4
        /*001c*/ 	.word	0xfffffffc


//--------------------- .nv.constant4             --------------------------
	.section	.nv.constant4,"a",@progbits
	.align	8
	.align		8
.nv.constant4:
        /*0000*/ 	.dword	_$_str
	.align		8
        /*0008*/ 	.dword	_$_str_$_2


//--------------------- .text.triton_poi_fused__native_batch_norm_legit_no_training_relu_7 --------------------------
	.section	.text.triton_poi_fused__native_batch_norm_legit_no_training_relu_7,"ax",@progbits
	.align	128
        .global         triton_poi_fused__native_batch_norm_legit_no_training_relu_7
        .type           triton_poi_fused__native_batch_norm_legit_no_training_relu_7,@function
        .size           triton_poi_fused__native_batch_norm_legit_no_training_relu_7,(.L_x_1 - triton_poi_fused__native_batch_norm_legit_no_training_relu_7)
        .other          triton_poi_fused__native_batch_norm_legit_no_training_relu_7,@"STO_CUDA_ENTRY STV_DEFAULT"
triton_poi_fused__native_batch_norm_legit_no_training_relu_7:
.text.triton_poi_fused__native_batch_norm_legit_no_training_relu_7:
[----:B------:R-:W-:Y:S01]  /*0000*/  LDC R1, c[0x0][0x28] ;  /* 0x00000a00ff017b82 */ /* 0x000fe20000000800 */
[----:B------:R-:W1:Y:S07]  /*0010*/  S2R R0, SR_TID.X ;  /* 0x0000000000007919 */ /* 0x000e6e0000002100 */
[----:B------:R-:W2:Y:S01]  /*0020*/  LDC.64 R2, c[0x0][0x220] ;  /* 0x00008800ff027b82 */ /* 0x000ea20000000a00 */
[----:B------:R-:W-:Y:S01]  /*0030*/  ULDC.64 UR4, c[0x0][0x208] ;  /* 0x0000820000047ab9 */ /* 0x000fe20000000a00 */
[----:B------:R-:W3:Y:S06]  /*0040*/  S2R R5, SR_CTAID.X ;  /* 0x0000000000057919 */ /* 0x000eec0000002500 */
[----:B------:R-:W4:Y:S08]  /*0050*/  LDC.64 R6, c[0x0][0x218] ;  /* 0x00008600ff067b82 */ /* 0x000f300000000a00 */
[----:B------:R-:W5:Y:S08]  /*0060*/  LDC.64 R8, c[0x0][0x228] ;  /* 0x00008a00ff087b82 */ /* 0x000f700000000a00 */
[----:B------:R-:W5:Y:S01]  /*0070*/  LDC.64 R10, c[0x0][0x230] ;  /* 0x00008c00ff0a7b82 */ /* 0x000f620000000a00 */
[----:B-1----:R-:W-:-:S04]  /*0080*/  SHF.L.U32 R0, R0, 0x1, RZ ;  /* 0x0000000100007819 */ /* 0x002fc800000006ff */
[----:B------:R-:W-:-:S04]  /*0090*/  LOP3.LUT R0, R0, 0x1fe, RZ, 0xc0, !PT ;  /* 0x000001fe00007812 */ /* 0x000fc800078ec0ff */
[----:B---3--:R-:W-:-:S05]  /*00a0*/  LEA R0, R5, R0, 0x9 ;  /* 0x0000000005007211 */ /* 0x008fca00078e48ff */
[----:B------:R-:W-:-:S05]  /*00b0*/  IMAD.HI R4, R0, 0x38e38e39, RZ ;  /* 0x38e38e3900047827 */ /* 0x000fca00078e02ff */
[----:B------:R-:W-:-:S04]  /*00c0*/  SHF.R.U32.HI R5, RZ, 0x1f, R4 ;  /* 0x0000001fff057819 */ /* 0x000fc80000011604 */
[----:B------:R-:W-:-:S05]  /*00d0*/  LEA.HI.SX32 R5, R4, R5, 0x1c ;  /* 0x0000000504057211 */ /* 0x000fca00078fe2ff */
[----:B------:R-:W-:Y:S02]  /*00e0*/  IMAD R13, R5, -0x48, R0 ;  /* 0xffffffb8050d7824 */ /* 0x000fe400078e0200 */
[----:B------:R-:W1:Y:S02]  /*00f0*/  LDC.64 R4, c[0x0][0x210] ;  /* 0x00008400ff047b82 */ /* 0x000e640000000a00 */
[----:B--2---:R-:W-:-:S06]  /*0100*/  IMAD.WIDE R2, R13, 0x4, R2 ;  /* 0x000000040d027825 */ /* 0x004fcc00078e0202 */
[----:B------:R-:W2:Y:S01]  /*0110*/  LDG.E.EL.64 R2, desc[UR4][R2.64] ;  /* 0x0000000402027981 */ /* 0x000ea2000c2e1b00 */
[----:B----4-:R-:W-:-:S04]  /*0120*/  IMAD.WIDE R6, R13, 0x4, R6 ;  /* 0x000000040d067825 */ /* 0x010fc800078e0206 */
[C---:B-----5:R-:W-:Y:S02]  /*0130*/  IMAD.WIDE R8, R13.reuse, 0x4, R8 ;  /* 0x000000040d087825 */ /* 0x060fe400078e0208 */
[----:B------:R-:W3:Y:S02]  /*0140*/  LDG.E.EL.64 R6, desc[UR4][R6.64] ;  /* 0x0000000406067981 */ /* 0x000ee4000c2e1b00 */
[----:B0-----:R-:W-:Y:S02]  /*0150*/  IMAD.WIDE R10, R13, 0x4, R10 ;  /* 0x000000040d0a7825 */ /* 0x001fe400078e020a */
[----:B------:R-:W4:Y:S04]  /*0160*/  LDG.E.EL.64 R8, desc[UR4][R8.64] ;  /* 0x0000000408087981 */ /* 0x000f28000c2e1b00 */
[----:B------:R-:W4:Y:S01]  /*0170*/  LDG.E.EL.64 R10, desc[UR4][R10.64] ;  /* 0x000000040a0a7981 */ /* 0x000f22000c2e1b00 */
[----:B-1----:R-:W-:-:S06]  /*0180*/  IMAD.WIDE R4, R0, 0x4, R4 ;  /* 0x0000000400047825 */ /* 0x002fcc00078e0204 */
[----:B------:R-:W3:Y:S01]  /*0190*/  LDG.E.64 R4, desc[UR4][R4.64] ;  /* 0x0000000404047981 */ /* 0x000ee2000c1e1b00 */
[----:B------:R-:W-:Y:S01]  /*01a0*/  HFMA2.MMA R14, -RZ, RZ, 1.625, 0 ;  /* 0x3e800000ff0e7435 */ /* 0x000fe200000001ff */
[----:B--2---:R-:W-:Y:S01]  /*01b0*/  FADD R2, R2, 9.9999997473787516356e-06 ;  /* 0x3727c5ac02027421 */ /* 0x004fe20000000000 */
[----:B------:R-:W-:-:S03]  /*01c0*/  FADD R3, R3, 9.9999997473787516356e-06 ;  /* 0x3727c5ac03037421 */ /* 0x000fc60000000000 */
[----:B------:R-:W0:Y:S08]  /*01d0*/  MUFU.SQRT R12, R2 ;  /* 0x00000002000c7308 */ /* 0x000e300000002000 */
[----:B------:R1:W2:Y:S01]  /*01e0*/  MUFU.SQRT R13, R3 ;  /* 0x00000003000d7308 */ /* 0x0002a20000002000 */
[C---:B0-----:R-:W-:Y:S02]  /*01f0*/  FSETP.GT.AND P0, PT, R12.reuse, 8.50705917302346158658e+37, PT ;  /* 0x7e8000000c00780b */ /* 0x041fe40003f04000 */
[----:B------:R-:W-:Y:S01]  /*0200*/  FSETP.GEU.AND P2, PT, R12, 1.175494350822287508e-38, PT ;  /* 0x008000000c00780b */ /* 0x000fe20003f4e000 */
[----:B-1----:R-:W0:Y:S01]  /*0210*/  LDC.64 R2, c[0x0][0x238] ;  /* 0x00008e00ff027b82 */ /* 0x002e220000000a00 */
[----:B--2---:R-:W-:-:S02]  /*0220*/  FSETP.GT.AND P1, PT, R13, 8.50705917302346158658e+37, PT ;  /* 0x7e8000000d00780b */ /* 0x004fc40003f24000 */
[----:B------:R-:W-:-:S07]  /*0230*/  FSETP.GEU.AND P3, PT, R13, 1.175494350822287508e-38, PT ;  /* 0x008000000d00780b */ /* 0x000fce0003f6e000 */
[----:B------:R-:W-:-:S04]  /*0240*/  @P0 FMUL R12, R12, 0.25 ;  /* 0x3e8000000c0c0820 */ /* 0x000fc80000400000 */
[----:B------:R-:W-:Y:S01]  /*0250*/  @!P2 FMUL R12, R12, 16777216 ;  /* 0x4b8000000c0ca820 */ /* 0x000fe20000400000 */
[----:B------:R-:W-:-:S04]  /*0260*/  @P1 FMUL R13, R13, 0.25 ;  /* 0x3e8000000d0d1820 */ /* 0x000fc80000400000 */
[----:B------:R-:W-:Y:S01]  /*0270*/  @!P3 FMUL R13, R13, 16777216 ;  /* 0x4b8000000d0db820 */ /* 0x000fe20000400000 */
[----:B------:R-:W1:Y:S01]  /*0280*/  MUFU.RCP R12, R12 ;  /* 0x0000000c000c7308 */ /* 0x000e620000001000 */
[----:B------:R-:W-:-:S07]  /*0290*/  FSEL R15, R14, 1, P0 ;  /* 0x3f8000000e0f7808 */ /* 0x000fce0000000000 */
[----:B------:R-:W2:Y:S01]  /*02a0*/  MUFU.RCP R13, R13 ;  /* 0x0000000d000d7308 */ /* 0x000ea20000001000 */
[----:B------:R-:W-:Y:S01]  /*02b0*/  FSEL R14, R14, 1, P1 ;  /* 0x3f8000000e0e7808 */ /* 0x000fe20000800000 */
[----:B------:R-:W-:-:S04]  /*02c0*/  @!P2 FMUL R15, R15, 16777216 ;  /* 0x4b8000000f0fa820 */ /* 0x000fc80000400000 */
[----:B------:R-:W-:Y:S01]  /*02d0*/  @!P3 FMUL R14, R14, 16777216 ;  /* 0x4b8000000e0eb820 */ /* 0x000fe20000400000 */
[----:B---3--:R-:W-:Y:S01]  /*02e0*/  FADD R5, R5, -R7 ;  /* 0x8000000705057221 */ /* 0x008fe20000000000 */
[----:B------:R-:W-:Y:S01]  /*02f0*/  FADD R4, R4, -R6 ;  /* 0x8000000604047221 */ /* 0x000fe20000000000 */
[----:B-1----:R-:W-:Y:S01]  /*0300*/  FMUL R15, R12, R15 ;  /* 0x0000000f0c0f7220 */ /* 0x002fe20000400000 */
[----:B--2---:R-:W-:-:S03]  /*0310*/  FMUL R14, R13, R14 ;  /* 0x0000000e0d0e7220 */ /* 0x004fc60000400000 */
[----:B------:R-:W-:Y:S01]  /*0320*/  FMUL R15, R4, R15 ;  /* 0x0000000f040f7220 */ /* 0x000fe20000400000 */
[----:B------:R-:W-:-:S03]  /*0330*/  FMUL R14, R5, R14 ;  /* 0x0000000e050e7220 */ /* 0x000fc60000400000 */
[----:B----4-:R-:W-:Y:S01]  /*0340*/  FFMA R8, R8, R15, R10 ;  /* 0x0000000f08087223 */ /* 0x010fe2000000000a */
[----:B------:R-:W-:-:S04]  /*0350*/  FFMA R9, R9, R14, R11 ;  /* 0x0000000e09097223 */ /* 0x000fc8000000000b */
[----:B------:R-:W-:Y:S02]  /*0360*/  FSETP.GEU.AND P0, PT, R8, RZ, PT ;  /* 0x000000ff0800720b */ /* 0x000fe40003f0e000 */
[C---:B------:R-:W-:Y:S01]  /*0370*/  FSETP.GEU.AND P1, PT, R9.reuse, RZ, PT ;  /* 0x000000ff0900720b */ /* 0x040fe20003f2e000 */
[----:B0-----:R-:W-:Y:S01]  /*0380*/  IMAD.WIDE R2, R0, 0x4, R2 ;  /* 0x0000000400027825 */ /* 0x001fe200078e0202 */
[----:B------:R-:W-:Y:S02]  /*0390*/  FSEL R8, R8, RZ, P0 ;  /* 0x000000ff08087208 */ /* 0x000fe40000000000 */
[----:B------:R-:W-:-:S05]  /*03a0*/  FSEL R9, R9, RZ, P1 ;  /* 0x000000ff09097208 */ /* 0x000fca0000800000 */
[----:B------:R-:W-:Y:S01]  /*03b0*/  STG.E.64 desc[UR4][R2.64], R8 ;  /* 0x0000000802007986 */ /* 0x000fe2000c101b04 */
[----:B------:R-:W-:Y:S05]  /*03c0*/  EXIT ;  /* 0x000000000000794d */ /* 0x000fea0003800000 */
.L_x_0:
[----:B------:R-:W-:-:S00]  /*03d0*/  BRA `(.L_x_0) ;  /* 0xfffffffc00fc7947 */ /* 0x000fc0000383ffff */
[----:B------:R-:W-:-:S00]  /*03e0*/  NOP ;  /* 0x0000000000007918 */ /* 0x000fc00000000000 */
        /* <DEDUP_REMOVED lines=9> */
.L_x_1:


//--------------------- .nv.global.init           --------------------------
	.section	.nv.global.init,"aw",@progbits
.nv.global.init:
	.type		_$_str,@object
	.size		_$_str,(_$_str_$_2 - _$_str)
_$_str:
        /*0000*/ 	.byte	0x5f, 0x5f, 0x43, 0x55, 0x44, 0x41, 0x5f, 0x46, 0x54, 0x5a, 0x00
	.type		_$_str_$_2,@object
	.size		_$_str_$_2,(.L_1 - _$_str_$_2)
_$_str_$_2:
        /*000b*/ 	.byte	0x5f, 0x5f, 0x43, 0x55, 0x44, 0x41, 0x5f, 0x50, 0x52, 0x45, 0x43, 0x5f, 0x53, 0x51, 0x52, 0x54
        /*001b*/ 	.byte	0x00
.L_1:


//--------------------- .nv.constant0.triton_poi_fused__native_batch_norm_legit_no_training_relu_7 --------------------------
	.section	.nv.constant0.triton_poi_fused__native_batch_norm_legit_no_training_relu_7,"a",@progbits
	.sectionflags	@""
	.align	4
.nv.constant0.triton_poi_fused__native_batch_norm_legit_no_training_relu_7:
	.zero		580
